//
// Generated by NVIDIA NVVM Compiler
//
// Compiler Build ID: CL-36424714
// Cuda compilation tools, release 13.0, V13.0.88
// Based on NVVM 20.0.0
//

.version 9.0
.target sm_100
.address_size 64

	// .globl	_Z17WMMAF16TensorCorePKfS0_Pf

.visible .entry _Z17WMMAF16TensorCorePKfS0_Pf(
	.param .u64 .ptr .align 1 _Z17WMMAF16TensorCorePKfS0_Pf_param_0,
	.param .u64 .ptr .align 1 _Z17WMMAF16TensorCorePKfS0_Pf_param_1,
	.param .u64 .ptr .align 1 _Z17WMMAF16TensorCorePKfS0_Pf_param_2
)
{
	.reg .pred 	%p<9>;
	.reg .b32 	%r<57>;
	.reg .b32 	%f<114>;
	.reg .b64 	%rd<17>;

	ld.param.u64 	%rd8, [_Z17WMMAF16TensorCorePKfS0_Pf_param_0];
	ld.param.u64 	%rd9, [_Z17WMMAF16TensorCorePKfS0_Pf_param_1];
	ld.param.u64 	%rd7, [_Z17WMMAF16TensorCorePKfS0_Pf_param_2];
	mov.u32 	%r6, %ctaid.x;
	mov.u32 	%r7, %ntid.x;
	mov.u32 	%r8, %tid.x;
	mad.lo.s32 	%r9, %r6, %r7, %r8;
	mov.u32 	%r10, %ctaid.y;
	mov.u32 	%r11, %ntid.y;
	mov.u32 	%r12, %tid.y;
	mad.lo.s32 	%r13, %r10, %r11, %r12;
	shl.b32 	%r1, %r13, 4;
	setp.lt.u32 	%p2, %r9, 512;
	setp.lt.u32 	%p3, %r13, 16;
	and.pred  	%p1, %p2, %p3;
	shl.b32 	%r2, %r9, 7;
	mul.wide.u32 	%rd10, %r13, 64;
	add.s64 	%rd11, %rd10, %rd9;
	add.s64 	%rd16, %rd11, 24576;
	shr.u32 	%r15, %r9, 5;
	and.b32  	%r16, %r15, 1048575;
	mul.wide.u32 	%rd12, %r16, 16384;
	add.s64 	%rd15, %rd8, %rd12;
	mov.b32 	%r56, 0;
	mov.f32 	%f82, 0f00000000;
	not.pred 	%p4, %p1;
	mov.f32 	%f83, %f82;
	mov.f32 	%f84, %f82;
	mov.f32 	%f85, %f82;
	mov.f32 	%f86, %f82;
	mov.f32 	%f87, %f82;
	mov.f32 	%f88, %f82;
	mov.f32 	%f89, %f82;
$L__BB0_1:
	@%p4 bra 	$L__BB0_3;
	mov.b32 	%r17, 256;
	wmma.load.a.sync.aligned.row.m16n16k8.tf32 	{%r18, %r19, %r20, %r21}, [%rd15], %r17;
	wmma.load.b.sync.aligned.row.m16n16k8.tf32 	{%r22, %r23, %r24, %r25}, [%rd16+-24576], %r17;
	wmma.mma.sync.aligned.row.row.m16n16k8.f32.tf32.tf32.f32 {%f89, %f88, %f87, %f86, %f85, %f84, %f83, %f82}, {%r18, %r19, %r20, %r21}, {%r22, %r23, %r24, %r25}, {%f89, %f88, %f87, %f86, %f85, %f84, %f83, %f82};
$L__BB0_3:
	@%p4 bra 	$L__BB0_5;
	mov.b32 	%r26, 256;
	wmma.load.a.sync.aligned.row.m16n16k8.tf32 	{%r27, %r28, %r29, %r30}, [%rd15+32], %r26;
	wmma.load.b.sync.aligned.row.m16n16k8.tf32 	{%r31, %r32, %r33, %r34}, [%rd16+-16384], %r26;
	wmma.mma.sync.aligned.row.row.m16n16k8.f32.tf32.tf32.f32 {%f89, %f88, %f87, %f86, %f85, %f84, %f83, %f82}, {%r27, %r28, %r29, %r30}, {%r31, %r32, %r33, %r34}, {%f89, %f88, %f87, %f86, %f85, %f84, %f83, %f82};
$L__BB0_5:
	@%p4 bra 	$L__BB0_7;
	mov.b32 	%r35, 256;
	wmma.load.a.sync.aligned.row.m16n16k8.tf32 	{%r36, %r37, %r38, %r39}, [%rd15+64], %r35;
	wmma.load.b.sync.aligned.row.m16n16k8.tf32 	{%r40, %r41, %r42, %r43}, [%rd16+-8192], %r35;
	wmma.mma.sync.aligned.row.row.m16n16k8.f32.tf32.tf32.f32 {%f89, %f88, %f87, %f86, %f85, %f84, %f83, %f82}, {%r36, %r37, %r38, %r39}, {%r40, %r41, %r42, %r43}, {%f89, %f88, %f87, %f86, %f85, %f84, %f83, %f82};
$L__BB0_7:
	@%p4 bra 	$L__BB0_9;
	mov.b32 	%r44, 256;
	wmma.load.a.sync.aligned.row.m16n16k8.tf32 	{%r45, %r46, %r47, %r48}, [%rd15+96], %r44;
	wmma.load.b.sync.aligned.row.m16n16k8.tf32 	{%r49, %r50, %r51, %r52}, [%rd16], %r44;
	wmma.mma.sync.aligned.row.row.m16n16k8.f32.tf32.tf32.f32 {%f89, %f88, %f87, %f86, %f85, %f84, %f83, %f82}, {%r45, %r46, %r47, %r48}, {%r49, %r50, %r51, %r52}, {%f89, %f88, %f87, %f86, %f85, %f84, %f83, %f82};
$L__BB0_9:
	add.s32 	%r4, %r56, 32;
	add.s64 	%rd16, %rd16, 32768;
	add.s64 	%rd15, %rd15, 128;
	setp.lt.u32 	%p8, %r56, 224;
	mov.u32 	%r56, %r4;
	@%p8 bra 	$L__BB0_1;
	and.b32  	%r53, %r2, -4096;
	add.s32 	%r54, %r1, %r53;
	mul.wide.u32 	%rd13, %r54, 4;
	add.s64 	%rd14, %rd7, %rd13;
	mov.b32 	%r55, 256;
	wmma.store.d.sync.aligned.row.m16n16k8.f32 	[%rd14], {%f89, %f88, %f87, %f86, %f85, %f84, %f83, %f82}, %r55;
	ret;

}
	// .globl	_Z13matmul_kernelPfS_S_iii
.visible .entry _Z13matmul_kernelPfS_S_iii(
	.param .u64 .ptr .align 1 _Z13matmul_kernelPfS_S_iii_param_0,
	.param .u64 .ptr .align 1 _Z13matmul_kernelPfS_S_iii_param_1,
	.param .u64 .ptr .align 1 _Z13matmul_kernelPfS_S_iii_param_2,
	.param .u32 _Z13matmul_kernelPfS_S_iii_param_3,
	.param .u32 _Z13matmul_kernelPfS_S_iii_param_4,
	.param .u32 _Z13matmul_kernelPfS_S_iii_param_5
)
{
	.reg .pred 	%p<13>;
	.reg .b32 	%r<41>;
	.reg .b32 	%f<68>;
	.reg .b64 	%rd<53>;

	ld.param.u64 	%rd7, [_Z13matmul_kernelPfS_S_iii_param_0];
	ld.param.u64 	%rd8, [_Z13matmul_kernelPfS_S_iii_param_1];
	ld.param.u64 	%rd6, [_Z13matmul_kernelPfS_S_iii_param_2];
	ld.param.u32 	%r20, [_Z13matmul_kernelPfS_S_iii_param_3];
	ld.param.u32 	%r18, [_Z13matmul_kernelPfS_S_iii_param_4];
	ld.param.u32 	%r19, [_Z13matmul_kernelPfS_S_iii_param_5];
	cvta.to.global.u64 	%rd1, %rd8;
	cvta.to.global.u64 	%rd2, %rd7;
	mov.u32 	%r21, %ctaid.y;
	mov.u32 	%r22, %ntid.y;
	mov.u32 	%r23, %tid.y;
	mad.lo.s32 	%r1, %r21, %r22, %r23;
	mov.u32 	%r24, %ctaid.x;
	mov.u32 	%r25, %ntid.x;
	mov.u32 	%r26, %tid.x;
	mad.lo.s32 	%r2, %r24, %r25, %r26;
	setp.ge.s32 	%p1, %r1, %r20;
	setp.ge.s32 	%p2, %r2, %r19;
	or.pred  	%p3, %p1, %p2;
	@%p3 bra 	$L__BB1_14;
	setp.lt.s32 	%p4, %r18, 1;
	mov.f32 	%f67, 0f00000000;
	@%p4 bra 	$L__BB1_13;
	mul.lo.s32 	%r3, %r18, %r1;
	and.b32  	%r4, %r18, 7;
	setp.lt.u32 	%p5, %r18, 8;
	mov.f32 	%f67, 0f00000000;
	mov.b32 	%r39, 0;
	@%p5 bra 	$L__BB1_5;
	and.b32  	%r39, %r18, 2147483640;
	neg.s32 	%r37, %r39;
	shl.b32 	%r7, %r19, 3;
	mul.wide.u32 	%rd9, %r3, 4;
	add.s64 	%rd10, %rd9, %rd2;
	add.s64 	%rd52, %rd10, 16;
	mov.f32 	%f67, 0f00000000;
	mul.wide.s32 	%rd13, %r19, 4;
	mov.u32 	%r36, %r2;
$L__BB1_4:
	.pragma "nounroll";
	ld.global.f32 	%f17, [%rd52+-16];
	mul.wide.s32 	%rd11, %r36, 4;
	add.s64 	%rd12, %rd1, %rd11;
	ld.global.f32 	%f18, [%rd12];
	fma.rn.f32 	%f19, %f17, %f18, %f67;
	ld.global.f32 	%f20, [%rd52+-12];
	add.s64 	%rd14, %rd12, %rd13;
	ld.global.f32 	%f21, [%rd14];
	fma.rn.f32 	%f22, %f20, %f21, %f19;
	ld.global.f32 	%f23, [%rd52+-8];
	add.s64 	%rd15, %rd14, %rd13;
	ld.global.f32 	%f24, [%rd15];
	fma.rn.f32 	%f25, %f23, %f24, %f22;
	ld.global.f32 	%f26, [%rd52+-4];
	add.s64 	%rd16, %rd15, %rd13;
	ld.global.f32 	%f27, [%rd16];
	fma.rn.f32 	%f28, %f26, %f27, %f25;
	ld.global.f32 	%f29, [%rd52];
	add.s64 	%rd17, %rd16, %rd13;
	ld.global.f32 	%f30, [%rd17];
	fma.rn.f32 	%f31, %f29, %f30, %f28;
	ld.global.f32 	%f32, [%rd52+4];
	add.s64 	%rd18, %rd17, %rd13;
	ld.global.f32 	%f33, [%rd18];
	fma.rn.f32 	%f34, %f32, %f33, %f31;
	ld.global.f32 	%f35, [%rd52+8];
	add.s64 	%rd19, %rd18, %rd13;
	ld.global.f32 	%f36, [%rd19];
	fma.rn.f32 	%f37, %f35, %f36, %f34;
	ld.global.f32 	%f38, [%rd52+12];
	add.s64 	%rd20, %rd19, %rd13;
	ld.global.f32 	%f39, [%rd20];
	fma.rn.f32 	%f67, %f38, %f39, %f37;
	add.s32 	%r37, %r37, 8;
	add.s32 	%r36, %r36, %r7;
	add.s64 	%rd52, %rd52, 32;
	setp.ne.s32 	%p6, %r37, 0;
	@%p6 bra 	$L__BB1_4;
$L__BB1_5:
	setp.eq.s32 	%p7, %r4, 0;
	@%p7 bra 	$L__BB1_13;
	and.b32  	%r13, %r18, 3;
	setp.lt.u32 	%p8, %r4, 4;
	@%p8 bra 	$L__BB1_8;
	add.s32 	%r28, %r39, %r3;
	mul.wide.u32 	%rd21, %r28, 4;
	add.s64 	%rd22, %rd2, %rd21;
	ld.global.f32 	%f41, [%rd22];
	mad.lo.s32 	%r29, %r39, %r19, %r2;
	mul.wide.s32 	%rd23, %r29, 4;
	add.s64 	%rd24, %rd1, %rd23;
	ld.global.f32 	%f42, [%rd24];
	fma.rn.f32 	%f43, %f41, %f42, %f67;
	cvt.u64.u32 	%rd25, %r3;
	cvt.u64.u32 	%rd26, %r39;
	add.s64 	%rd27, %rd26, %rd25;
	shl.b64 	%rd28, %rd27, 2;
	add.s64 	%rd29, %rd2, %rd28;
	ld.global.f32 	%f44, [%rd29+4];
	mul.wide.s32 	%rd30, %r19, 4;
	add.s64 	%rd31, %rd24, %rd30;
	ld.global.f32 	%f45, [%rd31];
	fma.rn.f32 	%f46, %f44, %f45, %f43;
	ld.global.f32 	%f47, [%rd29+8];
	add.s64 	%rd32, %rd31, %rd30;
	ld.global.f32 	%f48, [%rd32];
	fma.rn.f32 	%f49, %f47, %f48, %f46;
	ld.global.f32 	%f50, [%rd29+12];
	add.s64 	%rd33, %rd32, %rd30;
	ld.global.f32 	%f51, [%rd33];
	fma.rn.f32 	%f67, %f50, %f51, %f49;
	add.s32 	%r39, %r39, 4;
$L__BB1_8:
	setp.eq.s32 	%p9, %r13, 0;
	@%p9 bra 	$L__BB1_13;
	setp.eq.s32 	%p10, %r13, 1;
	@%p10 bra 	$L__BB1_11;
	add.s32 	%r30, %r39, %r3;
	mul.wide.u32 	%rd34, %r30, 4;
	add.s64 	%rd35, %rd2, %rd34;
	ld.global.f32 	%f53, [%rd35];
	mad.lo.s32 	%r31, %r39, %r19, %r2;
	mul.wide.s32 	%rd36, %r31, 4;
	add.s64 	%rd37, %rd1, %rd36;
	ld.global.f32 	%f54, [%rd37];
	fma.rn.f32 	%f55, %f53, %f54, %f67;
	cvt.u64.u32 	%rd38, %r3;
	cvt.u64.u32 	%rd39, %r39;
	add.s64 	%rd40, %rd39, %rd38;
	shl.b64 	%rd41, %rd40, 2;
	add.s64 	%rd42, %rd2, %rd41;
	ld.global.f32 	%f56, [%rd42+4];
	mul.wide.s32 	%rd43, %r19, 4;
	add.s64 	%rd44, %rd37, %rd43;
	ld.global.f32 	%f57, [%rd44];
	fma.rn.f32 	%f67, %f56, %f57, %f55;
	add.s32 	%r39, %r39, 2;
$L__BB1_11:
	and.b32  	%r32, %r18, 1;
	setp.eq.b32 	%p11, %r32, 1;
	not.pred 	%p12, %p11;
	@%p12 bra 	$L__BB1_13;
	add.s32 	%r33, %r39, %r3;
	mul.wide.u32 	%rd45, %r33, 4;
	add.s64 	%rd46, %rd2, %rd45;
	ld.global.f32 	%f58, [%rd46];
	mad.lo.s32 	%r34, %r39, %r19, %r2;
	mul.wide.s32 	%rd47, %r34, 4;
	add.s64 	%rd48, %rd1, %rd47;
	ld.global.f32 	%f59, [%rd48];
	fma.rn.f32 	%f67, %f58, %f59, %f67;
$L__BB1_13:
	mad.lo.s32 	%r35, %r19, %r1, %r2;
	cvta.to.global.u64 	%rd49, %rd6;
	mul.wide.s32 	%rd50, %r35, 4;
	add.s64 	%rd51, %rd49, %rd50;
	st.global.f32 	[%rd51], %f67;
$L__BB1_14:
	ret;

}


// ===== COMPILED SASS (sm_100) =====

	.target	sm_100

	.elftype	@"ET_EXEC"


//--------------------- .note.nv.tkinfo           --------------------------
	.section	.note.nv.tkinfo,"",@"SHT_NOTE"
	.sectionflags	@"SHF_NOTE_NV_TKINFO"
	.tkinfo
        /*0018*/ 	.word	0x00000002
        /*0030*/ 	.string	""
        /*0030*/ 	.string	"ptxas"
        /*0030*/ 	.string	"Cuda compilation tools, release 13.0, V13.0.88"
        /*0030*/ 	.string	"Build cuda_13.0.r13.0/compiler.36424714_0"
        /*0030*/ 	.string	"-arch sm_100 -m 64 "



//--------------------- .note.nv.cuinfo           --------------------------
	.section	.note.nv.cuinfo,"",@"SHT_NOTE"
	.sectionflags	@"SHF_NOTE_NV_CUINFO"
        /*0018*/ 	.short	0x0002
        /*001a*/ 	.short	0x0064
        /*001c*/ 	.short	0x0082
	.zero		2


//--------------------- .nv.info                  --------------------------
	.section	.nv.info,"",@"SHT_CUDA_INFO"
	.align	4


	//----- nvinfo : EIATTR_REGCOUNT
	.align		4
        /*0000*/ 	.byte	0x04, 0x2f
        /*0002*/ 	.short	(.L_1 - .L_0)
	.align		4
.L_0:
        /*0004*/ 	.word	index@(_Z17WMMAF16TensorCorePKfS0_Pf)
        /*0008*/ 	.word	0x00000020


	//----- nvinfo : EIATTR_FRAME_SIZE
	.align		4
.L_1:
        /*000c*/ 	.byte	0x04, 0x11
        /*000e*/ 	.short	(.L_3 - .L_2)
	.align		4
.L_2:
        /*0010*/ 	.word	index@(_Z17WMMAF16TensorCorePKfS0_Pf)
        /*0014*/ 	.word	0x00000000


	//----- nvinfo : EIATTR_REGCOUNT
	.align		4
.L_3:
        /*0018*/ 	.byte	0x04, 0x2f
        /*001a*/ 	.short	(.L_5 - .L_4)
	.align		4
.L_4:
        /*001c*/ 	.word	index@(_Z13matmul_kernelPfS_S_iii)
        /*0020*/ 	.word	0x00000020


	//----- nvinfo : EIATTR_FRAME_SIZE
	.align		4
.L_5:
        /*0024*/ 	.byte	0x04, 0x11
        /*0026*/ 	.short	(.L_7 - .L_6)
	.align		4
.L_6:
        /*0028*/ 	.word	index@(_Z13matmul_kernelPfS_S_iii)
        /*002c*/ 	.word	0x00000000


	//----- nvinfo : EIATTR_MIN_STACK_SIZE
	.align		4
.L_7:
        /*0030*/ 	.byte	0x04, 0x12
        /*0032*/ 	.short	(.L_9 - .L_8)
	.align		4
.L_8:
        /*0034*/ 	.word	index@(_Z13matmul_kernelPfS_S_iii)
        /*0038*/ 	.word	0x00000000


	//----- nvinfo : EIATTR_MIN_STACK_SIZE
	.align		4
.L_9:
        /*003c*/ 	.byte	0x04, 0x12
        /*003e*/ 	.short	(.L_11 - .L_10)
	.align		4
.L_10:
        /*0040*/ 	.word	index@(_Z17WMMAF16TensorCorePKfS0_Pf)
        /*0044*/ 	.word	0x00000000
.L_11:


//--------------------- .nv.compat                --------------------------
	.section	.nv.compat,"",@"SHT_CUDA_COMPAT_INFO"
	.align	4
        /*0000*/ 	.byte	0x02, 0x09, 0x00, 0x00, 0x02, 0x02, 0x01, 0x00, 0x02, 0x05, 0x05, 0x00, 0x03, 0x07, 0x01, 0x01
        /*0010*/ 	.byte	0x02, 0x03, 0x00, 0x00, 0x02, 0x06, 0x01, 0x00, 0x04, 0x0b, 0x08, 0x00, 0x09, 0x00, 0x00, 0x00
        /*0020*/ 	.byte	0x00, 0x00, 0x00, 0x00


//--------------------- .nv.info._Z13matmul_kernelPfS_S_iii --------------------------
	.section	.nv.info._Z13matmul_kernelPfS_S_iii,"",@"SHT_CUDA_INFO"
	.sectionflags	@""
	.align	4


	//----- nvinfo : EIATTR_CUDA_API_VERSION
	.align		4
        /*0000*/ 	.byte	0x04, 0x37
        /*0002*/ 	.short	(.L_13 - .L_12)
.L_12:
        /*0004*/ 	.word	0x00000082


	//----- nvinfo : EIATTR_KPARAM_INFO
	.align		4
.L_13:
        /*0008*/ 	.byte	0x04, 0x17
        /*000a*/ 	.short	(.L_15 - .L_14)
.L_14:
        /*000c*/ 	.word	0x00000000
        /*0010*/ 	.short	0x0005
        /*0012*/ 	.short	0x0020
        /*0014*/ 	.byte	0x00, 0xf0, 0x11, 0x00


	//----- nvinfo : EIATTR_KPARAM_INFO
	.align		4
.L_15:
        /*0018*/ 	.byte	0x04, 0x17
        /*001a*/ 	.short	(.L_17 - .L_16)
.L_16:
        /*001c*/ 	.word	0x00000000
        /*0020*/ 	.short	0x0004
        /*0022*/ 	.short	0x001c
        /*0024*/ 	.byte	0x00, 0xf0, 0x11, 0x00


	//----- nvinfo : EIATTR_KPARAM_INFO
	.align		4
.L_17:
        /*0028*/ 	.byte	0x04, 0x17
        /*002a*/ 	.short	(.L_19 - .L_18)
.L_18:
        /*002c*/ 	.word	0x00000000
        /*0030*/ 	.short	0x0003
        /*0032*/ 	.short	0x0018
        /*0034*/ 	.byte	0x00, 0xf0, 0x11, 0x00


	//----- nvinfo : EIATTR_KPARAM_INFO
	.align		4
.L_19:
        /*0038*/ 	.byte	0x04, 0x17
        /*003a*/ 	.short	(.L_21 - .L_20)
.L_20:
        /*003c*/ 	.word	0x00000000
        /*0040*/ 	.short	0x0002
        /*0042*/ 	.short	0x0010
        /*0044*/ 	.byte	0x00, 0xf5, 0x21, 0x00


	//----- nvinfo : EIATTR_KPARAM_INFO
	.align		4
.L_21:
        /*0048*/ 	.byte	0x04, 0x17
        /*004a*/ 	.short	(.L_23 - .L_22)
.L_22:
        /*004c*/ 	.word	0x00000000
        /*0050*/ 	.short	0x0001
        /*0052*/ 	.short	0x0008
        /*0054*/ 	.byte	0x00, 0xf5, 0x21, 0x00


	//----- nvinfo : EIATTR_KPARAM_INFO
	.align		4
.L_23:
        /*0058*/ 	.byte	0x04, 0x17
        /*005a*/ 	.short	(.L_25 - .L_24)
.L_24:
        /*005c*/ 	.word	0x00000000
        /*0060*/ 	.short	0x0000
        /*0062*/ 	.short	0x0000
        /*0064*/ 	.byte	0x00, 0xf5, 0x21, 0x00


	//----- nvinfo : EIATTR_SPARSE_MMA_MASK
	.align		4
.L_25:
        /*0068*/ 	.byte	0x03, 0x50
        /*006a*/ 	.short	0x0000


	//----- nvinfo : EIATTR_MAXREG_COUNT
	.align		4
        /*006c*/ 	.byte	0x03, 0x1b
        /*006e*/ 	.short	0x00ff


	//----- nvinfo : EIATTR_MERCURY_ISA_VERSION
	.align		4
        /*0070*/ 	.byte	0x03, 0x5f
        /*0072*/ 	.short	0x0101


	//----- nvinfo : EIATTR_VRC_CTA_INIT_COUNT
	.align		4
        /*0074*/ 	.byte	0x02, 0x4a
	.zero		1
	.zero		1


	//----- nvinfo : EIATTR_EXIT_INSTR_OFFSETS
	.align		4
        /*0078*/ 	.byte	0x04, 0x1c
        /*007a*/ 	.short	(.L_27 - .L_26)


	//   ....[0]....
.L_26:
        /*007c*/ 	.word	0x000000d0


	//   ....[1]....
        /*0080*/ 	.word	0x000008f0


	//----- nvinfo : EIATTR_CBANK_PARAM_SIZE
	.align		4
.L_27:
        /*0084*/ 	.byte	0x03, 0x19
        /*0086*/ 	.short	0x0024


	//----- nvinfo : EIATTR_PARAM_CBANK
	.align		4
        /*0088*/ 	.byte	0x04, 0x0a
        /*008a*/ 	.short	(.L_29 - .L_28)
	.align		4
.L_28:
        /*008c*/ 	.word	index@(.nv.constant0._Z13matmul_kernelPfS_S_iii)
        /*0090*/ 	.short	0x0380
        /*0092*/ 	.short	0x0024


	//----- nvinfo : EIATTR_SW_WAR
	.align		4
.L_29:
        /*0094*/ 	.byte	0x04, 0x36
        /*0096*/ 	.short	(.L_31 - .L_30)
.L_30:
        /*0098*/ 	.word	0x00000008
.L_31:


//--------------------- .nv.info._Z17WMMAF16TensorCorePKfS0_Pf --------------------------
	.section	.nv.info._Z17WMMAF16TensorCorePKfS0_Pf,"",@"SHT_CUDA_INFO"
	.sectionflags	@""
	.align	4


	//----- nvinfo : EIATTR_CUDA_API_VERSION
	.align		4
        /*0000*/ 	.byte	0x04, 0x37
        /*0002*/ 	.short	(.L_33 - .L_32)
.L_32:
        /*0004*/ 	.word	0x00000082


	//----- nvinfo : EIATTR_KPARAM_INFO
	.align		4
.L_33:
        /*0008*/ 	.byte	0x04, 0x17
        /*000a*/ 	.short	(.L_35 - .L_34)
.L_34:
        /*000c*/ 	.word	0x00000000
        /*0010*/ 	.short	0x0002
        /*0012*/ 	.short	0x0010
        /*0014*/ 	.byte	0x00, 0xf5, 0x21, 0x00


	//----- nvinfo : EIATTR_KPARAM_INFO
	.align		4
.L_35:
        /*0018*/ 	.byte	0x04, 0x17
        /*001a*/ 	.short	(.L_37 - .L_36)
.L_36:
        /*001c*/ 	.word	0x00000000
        /*0020*/ 	.short	0x0001
        /*0022*/ 	.short	0x0008
        /*0024*/ 	.byte	0x00, 0xf5, 0x21, 0x00


	//----- nvinfo : EIATTR_KPARAM_INFO
	.align		4
.L_37:
        /*0028*/ 	.byte	0x04, 0x17
        /*002a*/ 	.short	(.L_39 - .L_38)
.L_38:
        /*002c*/ 	.word	0x00000000
        /*0030*/ 	.short	0x0000
        /*0032*/ 	.short	0x0000
        /*0034*/ 	.byte	0x00, 0xf5, 0x21, 0x00


	//----- nvinfo : EIATTR_SPARSE_MMA_MASK
	.align		4
.L_39:
        /*0038*/ 	.byte	0x03, 0x50
        /*003a*/ 	.short	0x0000


	//----- nvinfo : EIATTR_WMMA_USED
	.align		4
        /*003c*/ 	.byte	0x01, 0x2b
	.zero		2


	//----- nvinfo : EIATTR_MAXREG_COUNT
	.align		4
        /*0040*/ 	.byte	0x03, 0x1b
        /*0042*/ 	.short	0x00ff


	//----- nvinfo : EIATTR_MERCURY_ISA_VERSION
	.align		4
        /*0044*/ 	.byte	0x03, 0x5f
        /*0046*/ 	.short	0x0101


	//----- nvinfo : EIATTR_VRC_CTA_INIT_COUNT
	.align		4
        /*0048*/ 	.byte	0x02, 0x4a
	.zero		1
	.zero		1


	//----- nvinfo : EIATTR_EXIT_INSTR_OFFSETS
	.align		4
        /*004c*/ 	.byte	0x04, 0x1c
        /*004e*/ 	.short	(.L_41 - .L_40)


	//   ....[0]....
.L_40:
        /*0050*/ 	.word	0x00000c90


	//----- nvinfo : EIATTR_CRS_STACK_SIZE
	.align		4
.L_41:
        /*0054*/ 	.byte	0x04, 0x1e
        /*0056*/ 	.short	(.L_43 - .L_42)
.L_42:
        /*0058*/ 	.word	0x00000000


	//----- nvinfo : EIATTR_CBANK_PARAM_SIZE
	.align		4
.L_43:
        /*005c*/ 	.byte	0x03, 0x19
        /*005e*/ 	.short	0x0018


	//----- nvinfo : EIATTR_PARAM_CBANK
	.align		4
        /*0060*/ 	.byte	0x04, 0x0a
        /*0062*/ 	.short	(.L_45 - .L_44)
	.align		4
.L_44:
        /*0064*/ 	.word	index@(.nv.constant0._Z17WMMAF16TensorCorePKfS0_Pf)
        /*0068*/ 	.short	0x0380
        /*006a*/ 	.short	0x0018


	//----- nvinfo : EIATTR_SW_WAR
	.align		4
.L_45:
        /*006c*/ 	.byte	0x04, 0x36
        /*006e*/ 	.short	(.L_47 - .L_46)
.L_46:
        /*0070*/ 	.word	0x00000008
.L_47:


//--------------------- .nv.callgraph             --------------------------
	.section	.nv.callgraph,"",@"SHT_CUDA_CALLGRAPH"
	.align	4
	.sectionentsize	8
	.align		4
        /*0000*/ 	.word	0x00000000
	.align		4
        /*0004*/ 	.word	0xffffffff
	.align		4
        /*0008*/ 	.word	0x00000000
	.align		4
        /*000c*/ 	.word	0xfffffffe
	.align		4
        /*0010*/ 	.word	0x00000000
	.align		4
        /*0014*/ 	.word	0xfffffffd
	.align		4
        /*0018*/ 	.word	0x00000000
	.align		4
        /*001c*/ 	.word	0xfffffffc


//--------------------- .text._Z13matmul_kernelPfS_S_iii --------------------------
	.section	.text._Z13matmul_kernelPfS_S_iii,"ax",@progbits
	.align	128
        .global         _Z13matmul_kernelPfS_S_iii
        .type           _Z13matmul_kernelPfS_S_iii,@function
        .size           _Z13matmul_kernelPfS_S_iii,(.L_x_12 - _Z13matmul_kernelPfS_S_iii)
        .other          _Z13matmul_kernelPfS_S_iii,@"STO_CUDA_ENTRY STV_DEFAULT"
_Z13matmul_kernelPfS_S_iii:
.text._Z13matmul_kernelPfS_S_iii:
[----:B------:R-:W-:Y:S01]  /*0000*/  LDC R1, c[0x0][0x37c] ;  /* 0x0000df00ff017b82 */ /* 0x000fe20000000800 */
[----:B------:R-:W0:Y:S07]  /*0010*/  S2R R5, SR_TID.X ;  /* 0x0000000000057919 */ /* 0x000e2e0000002100 */
[----:B------:R-:W1:Y:S01]  /*0020*/  LDC R16, c[0x0][0x364] ;  /* 0x0000d900ff107b82 */ /* 0x000e620000000800 */
[----:B------:R-:W2:Y:S01]  /*0030*/  LDCU UR6, c[0x0][0x398] ;  /* 0x00007300ff0677ac */ /* 0x000ea20008000800 */
[----:B------:R-:W1:Y:S06]  /*0040*/  S2R R3, SR_TID.Y ;  /* 0x0000000000037919 */ /* 0x000e6c0000002200 */
[----:B------:R-:W0:Y:S08]  /*0050*/  S2UR UR5, SR_CTAID.X ;  /* 0x00000000000579c3 */ /* 0x000e300000002500 */
[----:B------:R-:W0:Y:S08]  /*0060*/  LDC R0, c[0x0][0x360] ;  /* 0x0000d800ff007b82 */ /* 0x000e300000000800 */
[----:B------:R-:W1:Y:S08]  /*0070*/  S2UR UR4, SR_CTAID.Y ;  /* 0x00000000000479c3 */ /* 0x000e700000002600 */
[----:B------:R-:W3:Y:S01]  /*0080*/  LDC R17, c[0x0][0x3a0] ;  /* 0x0000e800ff117b82 */ /* 0x000ee20000000800 */
[----:B0-----:R-:W-:-:S02]  /*0090*/  IMAD R0, R0, UR5, R5 ;  /* 0x0000000500007c24 */ /* 0x001fc4000f8e0205 */
[----:B-1----:R-:W-:-:S03]  /*00a0*/  IMAD R16, R16, UR4, R3 ;  /* 0x0000000410107c24 */ /* 0x002fc6000f8e0203 */
[----:B---3--:R-:W-:-:S04]  /*00b0*/  ISETP.GE.AND P0, PT, R0, R17, PT ;  /* 0x000000110000720c */ /* 0x008fc80003f06270 */
[----:B--2---:R-:W-:-:S13]  /*00c0*/  ISETP.GE.OR P0, PT, R16, UR6, P0 ;  /* 0x0000000610007c0c */ /* 0x004fda0008706670 */
[----:B------:R-:W-:Y:S05]  /*00d0*/  @P0 EXIT ;  /* 0x000000000000094d */ /* 0x000fea0003800000 */
[----:B------:R-:W0:Y:S01]  /*00e0*/  LDC R19, c[0x0][0x39c] ;  /* 0x0000e700ff137b82 */ /* 0x000e220000000800 */
[----:B------:R-:W1:Y:S01]  /*00f0*/  LDCU.64 UR4, c[0x0][0x358] ;  /* 0x00006b00ff0477ac */ /* 0x000e620008000a00 */
[----:B------:R-:W-:Y:S01]  /*0100*/  HFMA2 R24, -RZ, RZ, 0, 0 ;  /* 0x00000000ff187431 */ /* 0x000fe200000001ff */
[----:B0-----:R-:W-:-:S13]  /*0110*/  ISETP.GE.AND P0, PT, R19, 0x1, PT ;  /* 0x000000011300780c */ /* 0x001fda0003f06270 */
[----:B-1----:R-:W-:Y:S05]  /*0120*/  @!P0 BRA `(.L_x_0) ;  /* 0x0000000400e08947 */ /* 0x002fea0003800000 */
[C---:B------:R-:W-:Y:S01]  /*0130*/  ISETP.GE.U32.AND P1, PT, R19.reuse, 0x8, PT ;  /* 0x000000081300780c */ /* 0x040fe20003f26070 */
[----:B------:R-:W-:Y:S01]  /*0140*/  IMAD R20, R16, R19, RZ ;  /* 0x0000001310147224 */ /* 0x000fe200078e02ff */
[----:B------:R-:W-:Y:S02]  /*0150*/  LOP3.LUT R27, R19, 0x7, RZ, 0xc0, !PT ;  /* 0x00000007131b7812 */ /* 0x000fe400078ec0ff */
[----:B------:R-:W-:Y:S02]  /*0160*/  MOV R24, RZ ;  /* 0x000000ff00187202 */ /* 0x000fe40000000f00 */
[----:B------:R-:W-:Y:S02]  /*0170*/  ISETP.NE.AND P0, PT, R27, RZ, PT ;  /* 0x000000ff1b00720c */ /* 0x000fe40003f05270 */
[----:B------:R-:W-:-:S05]  /*0180*/  MOV R21, RZ ;  /* 0x000000ff00157202 */ /* 0x000fca0000000f00 */
[----:B------:R-:W-:Y:S06]  /*0190*/  @!P1 BRA `(.L_x_1) ;  /* 0x0000000000c49947 */ /* 0x000fec0003800000 */
[----:B------:R-:W0:Y:S01]  /*01a0*/  LDC.64 R2, c[0x0][0x380] ;  /* 0x0000e000ff027b82 */ /* 0x000e220000000a00 */
[----:B------:R-:W-:Y:S02]  /*01b0*/  LOP3.LUT R21, R19, 0x7ffffff8, RZ, 0xc0, !PT ;  /* 0x7ffffff813157812 */ /* 0x000fe400078ec0ff */
[----:B------:R-:W-:Y:S02]  /*01c0*/  MOV R24, RZ ;  /* 0x000000ff00187202 */ /* 0x000fe40000000f00 */
[----:B------:R-:W-:Y:S02]  /*01d0*/  MOV R18, R0 ;  /* 0x0000000000127202 */ /* 0x000fe40000000f00 */
[----:B------:R-:W-:Y:S01]  /*01e0*/  IADD3 R22, PT, PT, -R21, RZ, RZ ;  /* 0x000000ff15167210 */ /* 0x000fe20007ffe1ff */
[----:B0-----:R-:W-:-:S03]  /*01f0*/  IMAD.WIDE.U32 R2, R20, 0x4, R2 ;  /* 0x0000000414027825 */ /* 0x001fc600078e0002 */
[----:B------:R-:W-:-:S04]  /*0200*/  IADD3 R4, P1, PT, R2, 0x10, RZ ;  /* 0x0000001002047810 */ /* 0x000fc80007f3e0ff */
[----:B------:R-:W-:-:S09]  /*0210*/  IADD3.X R5, PT, PT, RZ, R3, RZ, P1, !PT ;  /* 0x00000003ff057210 */ /* 0x000fd20000ffe4ff */
.L_x_2:
[----:B------:R-:W0:Y:S01]  /*0220*/  LDC.64 R14, c[0x0][0x388] ;  /* 0x0000e200ff0e7b82 */ /* 0x000e220000000a00 */
[----:B------:R-:W-:Y:S02]  /*0230*/  MOV R2, R4 ;  /* 0x0000000400027202 */ /* 0x000fe40000000f00 */
[----:B------:R-:W-:-:S05]  /*0240*/  MOV R3, R5 ;  /* 0x0000000500037202 */ /* 0x000fca0000000f00 */
[----:B------:R-:W2:Y:S04]  /*0250*/  LDG.E R25, desc[UR4][R2.64+-0x10] ;  /* 0xfffff00402197981 */ /* 0x000ea8000c1e1900 */
[----:B------:R-:W3:Y:S04]  /*0260*/  LDG.E R23, desc[UR4][R2.64+-0xc] ;  /* 0xfffff40402177981 */ /* 0x000ee8000c1e1900 */
[----:B------:R-:W4:Y:S04]  /*0270*/  LDG.E R29, desc[UR4][R2.64+-0x8] ;  /* 0xfffff804021d7981 */ /* 0x000f28000c1e1900 */
[----:B------:R-:W5:Y:S01]  /*0280*/  LDG.E R28, desc[UR4][R2.64+-0x4] ;  /* 0xfffffc04021c7981 */ /* 0x000f62000c1e1900 */
[----:B0-----:R-:W-:-:S05]  /*0290*/  IMAD.WIDE R14, R18, 0x4, R14 ;  /* 0x00000004120e7825 */ /* 0x001fca00078e020e */
[----:B------:R0:W2:Y:S01]  /*02a0*/  LDG.E R26, desc[UR4][R14.64] ;  /* 0x000000040e1a7981 */ /* 0x0000a2000c1e1900 */
[----:B------:R-:W-:-:S04]  /*02b0*/  IMAD.WIDE R12, R17, 0x4, R14 ;  /* 0x00000004110c7825 */ /* 0x000fc800078e020e */
[C---:B------:R-:W-:Y:S02]  /*02c0*/  IMAD.WIDE R4, R17.reuse, 0x4, R12 ;  /* 0x0000000411047825 */ /* 0x040fe400078e020c */
[----:B------:R-:W3:Y:S02]  /*02d0*/  LDG.E R12, desc[UR4][R12.64] ;  /* 0x000000040c0c7981 */ /* 0x000ee4000c1e1900 */
[C---:B------:R-:W-:Y:S02]  /*02e0*/  IMAD.WIDE R8, R17.reuse, 0x4, R4 ;  /* 0x0000000411087825 */ /* 0x040fe400078e0204 */
[----:B------:R-:W4:Y:S02]  /*02f0*/  LDG.E R4, desc[UR4][R4.64] ;  /* 0x0000000404047981 */ /* 0x000f24000c1e1900 */
[C---:B------:R-:W-:Y:S02]  /*0300*/  IMAD.WIDE R6, R17.reuse, 0x4, R8 ;  /* 0x0000000411067825 */ /* 0x040fe400078e0208 */
[----:B------:R-:W5:Y:S02]  /*0310*/  LDG.E R8, desc[UR4][R8.64] ;  /* 0x0000000408087981 */ /* 0x000f64000c1e1900 */
[----:B------:R-:W-:-:S02]  /*0320*/  IMAD.WIDE R10, R17, 0x4, R6 ;  /* 0x00000004110a7825 */ /* 0x000fc400078e0206 */
[----:B------:R-:W5:Y:S04]  /*0330*/  LDG.E R5, desc[UR4][R2.64] ;  /* 0x0000000402057981 */ /* 0x000f68000c1e1900 */
[----:B------:R-:W5:Y:S01]  /*0340*/  LDG.E R6, desc[UR4][R6.64] ;  /* 0x0000000406067981 */ /* 0x000f62000c1e1900 */
[----:B0-----:R-:W-:-:S03]  /*0350*/  IMAD.WIDE R14, R17, 0x4, R10 ;  /* 0x00000004110e7825 */ /* 0x001fc600078e020a */
[----:B------:R-:W5:Y:S04]  /*0360*/  LDG.E R10, desc[UR4][R10.64] ;  /* 0x000000040a0a7981 */ /* 0x000f68000c1e1900 */
[----:B------:R-:W5:Y:S04]  /*0370*/  LDG.E R13, desc[UR4][R14.64] ;  /* 0x000000040e0d7981 */ /* 0x000f68000c1e1900 */
[----:B------:R-:W5:Y:S04]  /*0380*/  LDG.E R7, desc[UR4][R2.64+0x4] ;  /* 0x0000040402077981 */ /* 0x000f68000c1e1900 */
[----:B------:R-:W5:Y:S01]  /*0390*/  LDG.E R9, desc[UR4][R2.64+0xc] ;  /* 0x00000c0402097981 */ /* 0x000f62000c1e1900 */
[----:B--2---:R-:W-:Y:S01]  /*03a0*/  FFMA R26, R25, R26, R24 ;  /* 0x0000001a191a7223 */ /* 0x004fe20000000018 */
[----:B------:R-:W-:-:S02]  /*03b0*/  IMAD.WIDE R24, R17, 0x4, R14 ;  /* 0x0000000411187825 */ /* 0x000fc400078e020e */
[----:B------:R-:W2:Y:S04]  /*03c0*/  LDG.E R14, desc[UR4][R2.64+0x8] ;  /* 0x00000804020e7981 */ /* 0x000ea8000c1e1900 */
[----:B------:R-:W2:Y:S01]  /*03d0*/  LDG.E R24, desc[UR4][R24.64] ;  /* 0x0000000418187981 */ /* 0x000ea2000c1e1900 */
[----:B---3--:R-:W-:Y:S01]  /*03e0*/  FFMA R12, R23, R12, R26 ;  /* 0x0000000c170c7223 */ /* 0x008fe2000000001a */
[----:B------:R-:W-:-:S03]  /*03f0*/  IADD3 R22, PT, PT, R22, 0x8, RZ ;  /* 0x0000000816167810 */ /* 0x000fc60007ffe0ff */
[----:B----4-:R-:W-:Y:S01]  /*0400*/  FFMA R29, R29, R4, R12 ;  /* 0x000000041d1d7223 */ /* 0x010fe2000000000c */
[----:B------:R-:W-:-:S03]  /*0410*/  ISETP.NE.AND P1, PT, R22, RZ, PT ;  /* 0x000000ff1600720c */ /* 0x000fc60003f25270 */
[----:B-----5:R-:W-:Y:S01]  /*0420*/  FFMA R8, R28, R8, R29 ;  /* 0x000000081c087223 */ /* 0x020fe2000000001d */
[----:B------:R-:W-:-:S03]  /*0430*/  IADD3 R4, P2, PT, R2, 0x20, RZ ;  /* 0x0000002002047810 */ /* 0x000fc60007f5e0ff */
[----:B------:R-:W-:Y:S01]  /*0440*/  FFMA R6, R5, R6, R8 ;  /* 0x0000000605067223 */ /* 0x000fe20000000008 */
[----:B------:R-:W-:Y:S02]  /*0450*/  IADD3.X R5, PT, PT, RZ, R3, RZ, P2, !PT ;  /* 0x00000003ff057210 */ /* 0x000fe400017fe4ff */
[----:B------:R-:W-:Y:S01]  /*0460*/  LEA R18, R17, R18, 0x3 ;  /* 0x0000001211127211 */ /* 0x000fe200078e18ff */
[----:B------:R-:W-:-:S04]  /*0470*/  FFMA R7, R7, R10, R6 ;  /* 0x0000000a07077223 */ /* 0x000fc80000000006 */
[----:B--2---:R-:W-:-:S04]  /*0480*/  FFMA R14, R14, R13, R7 ;  /* 0x0000000d0e0e7223 */ /* 0x004fc80000000007 */
[----:B------:R-:W-:Y:S01]  /*0490*/  FFMA R24, R9, R24, R14 ;  /* 0x0000001809187223 */ /* 0x000fe2000000000e */
[----:B------:R-:W-:Y:S06]  /*04a0*/  @P1 BRA `(.L_x_2) ;  /* 0xfffffffc005c1947 */ /* 0x000fec000383ffff */
.L_x_1:
[----:B------:R-:W-:Y:S05]  /*04b0*/  @!P0 BRA `(.L_x_0) ;  /* 0x0000000000fc8947 */ /* 0x000fea0003800000 */
[----:B------:R-:W-:Y:S02]  /*04c0*/  ISETP.GE.U32.AND P1, PT, R27, 0x4, PT ;  /* 0x000000041b00780c */ /* 0x000fe40003f26070 */
[----:B------:R-:W-:-:S04]  /*04d0*/  LOP3.LUT R14, R19, 0x3, RZ, 0xc0, !PT ;  /* 0x00000003130e7812 */ /* 0x000fc800078ec0ff */
[----:B------:R-:W-:-:S07]  /*04e0*/  ISETP.NE.AND P0, PT, R14, RZ, PT ;  /* 0x000000ff0e00720c */ /* 0x000fce0003f05270 */
[----:B------:R-:W-:Y:S06]  /*04f0*/  @!P1 BRA `(.L_x_3) ;  /* 0x00000000006c9947 */ /* 0x000fec0003800000 */
[----:B------:R-:W0:Y:S01]  /*0500*/  LDC.64 R4, c[0x0][0x388] ;  /* 0x0000e200ff047b82 */ /* 0x000e220000000a00 */
[----:B------:R-:W1:Y:S01]  /*0510*/  LDCU.64 UR6, c[0x0][0x380] ;  /* 0x00007000ff0677ac */ /* 0x000e620008000a00 */
[----:B------:R-:W-:Y:S01]  /*0520*/  IMAD R7, R21, R17, R0 ;  /* 0x0000001115077224 */ /* 0x000fe200078e0200 */
[CC--:B------:R-:W-:Y:S02]  /*0530*/  IADD3 R3, PT, PT, R20.reuse, R21.reuse, RZ ;  /* 0x0000001514037210 */ /* 0x0c0fe40007ffe0ff */
[----:B------:R-:W-:-:S03]  /*0540*/  IADD3 R8, P1, PT, R20, R21, RZ ;  /* 0x0000001514087210 */ /* 0x000fc60007f3e0ff */
[----:B------:R-:W2:Y:S01]  /*0550*/  LDC.64 R12, c[0x0][0x380] ;  /* 0x0000e000ff0c7b82 */ /* 0x000ea20000000a00 */
[----:B0-----:R-:W-:-:S04]  /*0560*/  IMAD.WIDE R4, R7, 0x4, R4 ;  /* 0x0000000407047825 */ /* 0x001fc800078e0204 */
[----:B------:R-:W-:Y:S02]  /*0570*/  IMAD.WIDE R6, R17, 0x4, R4 ;  /* 0x0000000411067825 */ /* 0x000fe400078e0204 */
[----:B------:R-:W3:Y:S02]  /*0580*/  LDG.E R4, desc[UR4][R4.64] ;  /* 0x0000000404047981 */ /* 0x000ee4000c1e1900 */
[----:B--2---:R-:W-:Y:S01]  /*0590*/  IMAD.WIDE.U32 R12, R3, 0x4, R12 ;  /* 0x00000004030c7825 */ /* 0x004fe200078e000c */
[----:B------:R-:W-:Y:S02]  /*05a0*/  IADD3.X R3, PT, PT, RZ, RZ, RZ, P1, !PT ;  /* 0x000000ffff037210 */ /* 0x000fe40000ffe4ff */
[----:B-1----:R-:W-:-:S03]  /*05b0*/  LEA R2, P1, R8, UR6, 0x2 ;  /* 0x0000000608027c11 */ /* 0x002fc6000f8210ff */
[----:B------:R-:W3:Y:S01]  /*05c0*/  LDG.E R13, desc[UR4][R12.64] ;  /* 0x000000040c0d7981 */ /* 0x000ee2000c1e1900 */
[----:B------:R-:W-:Y:S01]  /*05d0*/  LEA.HI.X R3, R8, UR7, R3, 0x2, P1 ;  /* 0x0000000708037c11 */ /* 0x000fe200088f1403 */
[C---:B------:R-:W-:Y:S02]  /*05e0*/  IMAD.WIDE R8, R17.reuse, 0x4, R6 ;  /* 0x0000000411087825 */ /* 0x040fe400078e0206 */
[----:B------:R-:W2:Y:S04]  /*05f0*/  LDG.E R6, desc[UR4][R6.64] ;  /* 0x0000000406067981 */ /* 0x000ea8000c1e1900 */
[----:B------:R-:W2:Y:S01]  /*0600*/  LDG.E R15, desc[UR4][R2.64+0x4] ;  /* 0x00000404020f7981 */ /* 0x000ea2000c1e1900 */
[----:B------:R-:W-:-:S03]  /*0610*/  IMAD.WIDE R10, R17, 0x4, R8 ;  /* 0x00000004110a7825 */ /* 0x000fc600078e0208 */
[----:B------:R-:W4:Y:S04]  /*0620*/  LDG.E R22, desc[UR4][R8.64] ;  /* 0x0000000408167981 */ /* 0x000f28000c1e1900 */
[----:B------:R-:W4:Y:S04]  /*0630*/  LDG.E R18, desc[UR4][R2.64+0x8] ;  /* 0x0000080402127981 */ /* 0x000f28000c1e1900 */
[----:B------:R-:W5:Y:S04]  /*0640*/  LDG.E R26, desc[UR4][R2.64+0xc] ;  /* 0x00000c04021a7981 */ /* 0x000f68000c1e1900 */
[----:B------:R-:W5:Y:S01]  /*0650*/  LDG.E R10, desc[UR4][R10.64] ;  /* 0x000000040a0a7981 */ /* 0x000f62000c1e1900 */
[----:B------:R-:W-:Y:S01]  /*0660*/  IADD3 R21, PT, PT, R21, 0x4, RZ ;  /* 0x0000000415157810 */ /* 0x000fe20007ffe0ff */
[----:B---3--:R-:W-:-:S04]  /*0670*/  FFMA R24, R13, R4, R24 ;  /* 0x000000040d187223 */ /* 0x008fc80000000018 */
[----:B--2---:R-:W-:-:S04]  /*0680*/  FFMA R15, R15, R6, R24 ;  /* 0x000000060f0f7223 */ /* 0x004fc80000000018 */
[----:B----4-:R-:W-:-:S04]  /*0690*/  FFMA R15, R18, R22, R15 ;  /* 0x00000016120f7223 */ /* 0x010fc8000000000f */
[----:B-----5:R-:W-:-:S07]  /*06a0*/  FFMA R24, R26, R10, R15 ;  /* 0x0000000a1a187223 */ /* 0x020fce000000000f */
.L_x_3:
[----:B------:R-:W-:Y:S05]  /*06b0*/  @!P0 BRA `(.L_x_0) ;  /* 0x00000000007c8947 */ /* 0x000fea0003800000 */
[----:B------:R-:W-:Y:S01]  /*06c0*/  ISETP.NE.AND P1, PT, R14, 0x1, PT ;  /* 0x000000010e00780c */ /* 0x000fe20003f25270 */
[----:B------:R-:W0:Y:S01]  /*06d0*/  LDC.64 R10, c[0x0][0x380] ;  /* 0x0000e000ff0a7b82 */ /* 0x000e220000000a00 */
[----:B------:R-:W-:-:S04]  /*06e0*/  LOP3.LUT R19, R19, 0x1, RZ, 0xc0, !PT ;  /* 0x0000000113137812 */ /* 0x000fc800078ec0ff */
[----:B------:R-:W-:-:S03]  /*06f0*/  ISETP.NE.U32.AND P0, PT, R19, 0x1, PT ;  /* 0x000000011300780c */ /* 0x000fc60003f05070 */
[----:B------:R-:W1:Y:S04]  /*0700*/  LDC.64 R8, c[0x0][0x388] ;  /* 0x0000e200ff087b82 */ /* 0x000e680000000a00 */
[CC--:B------:R-:W-:Y:S02]  /*0710*/  @P1 IADD3 R13, PT, PT, R20.reuse, R21.reuse, RZ ;  /* 0x00000015140d1210 */ /* 0x0c0fe40007ffe0ff */
[----:B------:R-:W-:Y:S02]  /*0720*/  @P1 IADD3 R12, P2, PT, R20, R21, RZ ;  /* 0x00000015140c1210 */ /* 0x000fe40007f5e0ff */
[----:B------:R-:W2:Y:S02]  /*0730*/  @P1 LDC.64 R2, c[0x0][0x380] ;  /* 0x0000e000ff021b82 */ /* 0x000ea40000000a00 */
[----:B------:R-:W-:-:S06]  /*0740*/  @P1 IADD3.X R14, PT, PT, RZ, RZ, RZ, P2, !PT ;  /* 0x000000ffff0e1210 */ /* 0x000fcc00017fe4ff */
[----:B------:R-:W3:Y:S01]  /*0750*/  LDC.64 R4, c[0x0][0x380] ;  /* 0x0000e000ff047b82 */ /* 0x000ee20000000a00 */
[----:B0-----:R-:W-:-:S04]  /*0760*/  @P1 IMAD.WIDE.U32 R10, R13, 0x4, R10 ;  /* 0x000000040d0a1825 */ /* 0x001fc800078e000a */
[C---:B------:R-:W-:Y:S01]  /*0770*/  @P1 IMAD R13, R21.reuse, R17, R0 ;  /* 0x00000011150d1224 */ /* 0x040fe200078e0200 */
[----:B------:R-:W-:Y:S01]  /*0780*/  @P1 IADD3 R21, PT, PT, R21, 0x2, RZ ;  /* 0x0000000215151810 */ /* 0x000fe20007ffe0ff */
[----:B------:R-:W4:Y:S01]  /*0790*/  @P1 LDG.E R11, desc[UR4][R10.64] ;  /* 0x000000040a0b1981 */ /* 0x000f22000c1e1900 */
[----:B------:R-:W0:Y:S01]  /*07a0*/  LDC.64 R6, c[0x0][0x388] ;  /* 0x0000e200ff067b82 */ /* 0x000e220000000a00 */
[----:B-1----:R-:W-:Y:S01]  /*07b0*/  @P1 IMAD.WIDE R8, R13, 0x4, R8 ;  /* 0x000000040d081825 */ /* 0x002fe200078e0208 */
[----:B------:R-:W-:Y:S02]  /*07c0*/  @!P0 IADD3 R15, PT, PT, R20, R21, RZ ;  /* 0x00000015140f8210 */ /* 0x000fe40007ffe0ff */
[----:B--2---:R-:W-:Y:S01]  /*07d0*/  @P1 LEA R2, P2, R12, R2, 0x2 ;  /* 0x000000020c021211 */ /* 0x004fe200078410ff */
[----:B------:R-:W-:-:S03]  /*07e0*/  @!P0 IMAD R21, R21, R17, R0 ;  /* 0x0000001115158224 */ /* 0x000fc600078e0200 */
[----:B------:R-:W-:Y:S01]  /*07f0*/  @P1 LEA.HI.X R3, R12, R3, R14, 0x2, P2 ;  /* 0x000000030c031211 */ /* 0x000fe200010f140e */
[----:B------:R-:W-:Y:S01]  /*0800*/  @P1 IMAD.WIDE R12, R17, 0x4, R8 ;  /* 0x00000004110c1825 */ /* 0x000fe200078e0208 */
[----:B------:R-:W4:Y:S03]  /*0810*/  @P1 LDG.E R14, desc[UR4][R8.64] ;  /* 0x00000004080e1981 */ /* 0x000f26000c1e1900 */
[----:B---3--:R-:W-:Y:S01]  /*0820*/  @!P0 IMAD.WIDE.U32 R4, R15, 0x4, R4 ;  /* 0x000000040f048825 */ /* 0x008fe200078e0004 */
[----:B------:R-:W2:Y:S04]  /*0830*/  @P1 LDG.E R2, desc[UR4][R2.64+0x4] ;  /* 0x0000040402021981 */ /* 0x000ea8000c1e1900 */
[----:B------:R-:W2:Y:S01]  /*0840*/  @P1 LDG.E R12, desc[UR4][R12.64] ;  /* 0x000000040c0c1981 */ /* 0x000ea2000c1e1900 */
[----:B0-----:R-:W-:-:S03]  /*0850*/  @!P0 IMAD.WIDE R6, R21, 0x4, R6 ;  /* 0x0000000415068825 */ /* 0x001fc600078e0206 */
[----:B------:R-:W3:Y:S04]  /*0860*/  @!P0 LDG.E R5, desc[UR4][R4.64] ;  /* 0x0000000404058981 */ /* 0x000ee8000c1e1900 */
[----:B------:R-:W3:Y:S01]  /*0870*/  @!P0 LDG.E R6, desc[UR4][R6.64] ;  /* 0x0000000406068981 */ /* 0x000ee2000c1e1900 */
[----:B----4-:R-:W-:-:S04]  /*0880*/  @P1 FFMA R11, R11, R14, R24 ;  /* 0x0000000e0b0b1223 */ /* 0x010fc80000000018 */
[----:B--2---:R-:W-:-:S04]  /*0890*/  @P1 FFMA R24, R2, R12, R11 ;  /* 0x0000000c02181223 */ /* 0x004fc8000000000b */
[----:B---3--:R-:W-:-:S07]  /*08a0*/  @!P0 FFMA R24, R5, R6, R24 ;  /* 0x0000000605188223 */ /* 0x008fce0000000018 */
.L_x_0:
[----:B------:R-:W0:Y:S01]  /*08b0*/  LDC.64 R2, c[0x0][0x390] ;  /* 0x0000e400ff027b82 */ /* 0x000e220000000a00 */
[----:B------:R-:W-:-:S04]  /*08c0*/  IMAD R17, R16, R17, R0 ;  /* 0x0000001110117224 */ /* 0x000fc800078e0200 */
[----:B0-----:R-:W-:-:S05]  /*08d0*/  IMAD.WIDE R2, R17, 0x4, R2 ;  /* 0x0000000411027825 */ /* 0x001fca00078e0202 */
[----:B------:R-:W-:Y:S01]  /*08e0*/  STG.E desc[UR4][R2.64], R24 ;  /* 0x0000001802007986 */ /* 0x000fe2000c101904 */
[----:B------:R-:W-:Y:S05]  /*08f0*/  EXIT ;  /* 0x000000000000794d */ /* 0x000fea0003800000 */
.L_x_4:
[----:B------:R-:W-:-:S00]  /*0900*/  BRA `(.L_x_4) ;  /* 0xfffffffc00fc7947 */ /* 0x000fc0000383ffff */
[----:B------:R-:W-:-:S00]  /*0910*/  NOP ;  /* 0x0000000000007918 */ /* 0x000fc00000000000 */
        /* <DEDUP_REMOVED lines=14> */
.L_x_12:


//--------------------- .text._Z17WMMAF16TensorCorePKfS0_Pf --------------------------
	.section	.text._Z17WMMAF16TensorCorePKfS0_Pf,"ax",@progbits
	.align	128
        .global         _Z17WMMAF16TensorCorePKfS0_Pf
        .type           _Z17WMMAF16TensorCorePKfS0_Pf,@function
        .size           _Z17WMMAF16TensorCorePKfS0_Pf,(.L_x_13 - _Z17WMMAF16TensorCorePKfS0_Pf)
        .other          _Z17WMMAF16TensorCorePKfS0_Pf,@"STO_CUDA_ENTRY STV_DEFAULT"
_Z17WMMAF16TensorCorePKfS0_Pf:
.text._Z17WMMAF16TensorCorePKfS0_Pf:
[----:B------:R-:W-:Y:S01]  /*0000*/  LDC R1, c[0x0][0x37c] ;  /* 0x0000df00ff017b82 */ /* 0x000fe20000000800 */
[----:B------:R-:W0:Y:S07]  /*0010*/  S2R R7, SR_TID.X ;  /* 0x0000000000077919 */ /* 0x000e2e0000002100 */
[----:B------:R-:W0:Y:S01]  /*0020*/  S2UR UR4, SR_CTAID.X ;  /* 0x00000000000479c3 */ /* 0x000e220000002500 */
[----:B------:R-:W-:Y:S01]  /*0030*/  BSSY.RECONVERGENT B0, `(.L_x_5) ;  /* 0x00000b5000007945 */ /* 0x000fe20003800200 */
[----:B------:R-:W-:Y:S01]  /*0040*/  CS2R R10, SRZ ;  /* 0x00000000000a7805 */ /* 0x000fe2000001ff00 */
[----:B------:R-:W1:Y:S01]  /*0050*/  S2R R6, SR_TID.Y ;  /* 0x0000000000067919 */ /* 0x000e620000002200 */
[----:B------:R-:W-:-:S02]  /*0060*/  CS2R R8, SRZ ;  /* 0x0000000000087805 */ /* 0x000fc4000001ff00 */
[----:B------:R-:W-:Y:S02]  /*0070*/  CS2R R14, SRZ ;  /* 0x00000000000e7805 */ /* 0x000fe4000001ff00 */
[----:B------:R-:W-:Y:S01]  /*0080*/  CS2R R12, SRZ ;  /* 0x00000000000c7805 */ /* 0x000fe2000001ff00 */
[----:B------:R-:W0:Y:S08]  /*0090*/  LDC R16, c[0x0][0x360] ;  /* 0x0000d800ff107b82 */ /* 0x000e300000000800 */
[----:B------:R-:W1:Y:S08]  /*00a0*/  S2UR UR5, SR_CTAID.Y ;  /* 0x00000000000579c3 */ /* 0x000e700000002600 */
[----:B------:R-:W1:Y:S08]  /*00b0*/  LDC R17, c[0x0][0x364] ;  /* 0x0000d900ff117b82 */ /* 0x000e700000000800 */
[----:B------:R-:W2:Y:S01]  /*00c0*/  LDC.64 R2, c[0x0][0x388] ;  /* 0x0000e200ff027b82 */ /* 0x000ea20000000a00 */
[----:B0-----:R-:W-:-:S05]  /*00d0*/  IMAD R16, R16, UR4, R7 ;  /* 0x0000000410107c24 */ /* 0x001fca000f8e0207 */
[----:B------:R-:W-:Y:S02]  /*00e0*/  SHF.R.U32.HI R0, RZ, 0x5, R16 ;  /* 0x00000005ff007819 */ /* 0x000fe40000011610 */
[----:B------:R-:W0:Y:S02]  /*00f0*/  LDC.64 R4, c[0x0][0x380] ;  /* 0x0000e000ff047b82 */ /* 0x000e240000000a00 */
[----:B------:R-:W-:Y:S01]  /*0100*/  LOP3.LUT R7, R0, 0xfffff, RZ, 0xc0, !PT ;  /* 0x000fffff00077812 */ /* 0x000fe200078ec0ff */
[----:B-1----:R-:W-:Y:S01]  /*0110*/  IMAD R17, R17, UR5, R6 ;  /* 0x0000000511117c24 */ /* 0x002fe2000f8e0206 */
[----:B------:R-:W1:Y:S03]  /*0120*/  LDCU.64 UR4, c[0x0][0x358] ;  /* 0x00006b00ff0477ac */ /* 0x000e660008000a00 */
[----:B--2---:R-:W-:-:S03]  /*0130*/  IMAD.WIDE.U32 R2, R17, 0x40, R2 ;  /* 0x0000004011027825 */ /* 0x004fc600078e0002 */
[----:B------:R-:W-:Y:S01]  /*0140*/  IADD3 R0, P0, PT, R2, 0x6000, RZ ;  /* 0x0000600002007810 */ /* 0x000fe20007f1e0ff */
[----:B------:R-:W-:Y:S02]  /*0150*/  IMAD.MOV.U32 R2, RZ, RZ, RZ ;  /* 0x000000ffff027224 */ /* 0x000fe400078e00ff */
[----:B0-----:R-:W-:Y:S01]  /*0160*/  IMAD.WIDE.U32 R4, R7, 0x4000, R4 ;  /* 0x0000400007047825 */ /* 0x001fe200078e0004 */
[----:B------:R-:W-:Y:S02]  /*0170*/  IADD3.X R3, PT, PT, RZ, R3, RZ, P0, !PT ;  /* 0x00000003ff037210 */ /* 0x000fe400007fe4ff */
[----:B------:R-:W-:-:S04]  /*0180*/  ISETP.GE.U32.AND P0, PT, R17, 0x10, PT ;  /* 0x000000101100780c */ /* 0x000fc80003f06070 */
[C---:B------:R-:W-:Y:S02]  /*0190*/  ISETP.LT.U32.AND P0, PT, R16.reuse, 0x200, !P0 ;  /* 0x000002001000780c */ /* 0x040fe40004701070 */
[----:B-1----:R-:W-:-:S11]  /*01a0*/  SHF.L.U32 R16, R16, 0x7, RZ ;  /* 0x0000000710107819 */ /* 0x002fd600000006ff */
.L_x_10:
[----:B------:R-:W-:Y:S01]  /*01b0*/  ISETP.GE.U32.AND P1, PT, R2, 0xe0, PT ;  /* 0x000000e00200780c */ /* 0x000fe20003f26070 */
[----:B------:R-:W-:-:S12]  /*01c0*/  @!P0 BRA `(.L_x_6) ;  /* 0x00000000008c8947 */ /* 0x000fd80003800000 */
[----:B------:R-:W0:Y:S01]  /*01d0*/  S2R R6, SR_LANEID ;  /* 0x0000000000067919 */ /* 0x000e220000000000 */
[----:B------:R-:W-:-:S04]  /*01e0*/  IADD3 R24, P2, PT, R0, -0x6000, RZ ;  /* 0xffffa00000187810 */ /* 0x000fc80007f5e0ff */
[----:B------:R-:W-:Y:S02]  /*01f0*/  IADD3.X R25, PT, PT, R3, -0x1, RZ, P2, !PT ;  /* 0xffffffff03197810 */ /* 0x000fe400017fe4ff */
[----:B0-----:R-:W-:Y:S02]  /*0200*/  SHF.R.U32.HI R23, RZ, 0x2, R6 ;  /* 0x00000002ff177819 */ /* 0x001fe40000011606 */
[----:B------:R-:W-:-:S05]  /*0210*/  LOP3.LUT R6, R6, 0x3, RZ, 0xc0, !PT ;  /* 0x0000000306067812 */ /* 0x000fca00078ec0ff */
[----:B------:R-:W-:Y:S01]  /*0220*/  IMAD R7, R23, 0x100, R6 ;  /* 0x0000010017077824 */ /* 0x000fe200078e0206 */
[----:B------:R-:W-:-:S03]  /*0230*/  LEA R23, R6, R23, 0x8 ;  /* 0x0000001706177211 */ /* 0x000fc600078e40ff */
[C---:B------:R-:W-:Y:S02]  /*0240*/  VIADD R29, R7.reuse, 0x800 ;  /* 0x00000800071d7836 */ /* 0x040fe40000000000 */
[----:B------:R-:W-:-:S04]  /*0250*/  IMAD.WIDE R18, R7, 0x4, R4 ;  /* 0x0000000407127825 */ /* 0x000fc800078e0204 */
[----:B------:R-:W-:Y:S02]  /*0260*/  IMAD.WIDE R20, R23, 0x4, R24 ;  /* 0x0000000417147825 */ /* 0x000fe400078e0218 */
[----:B------:R-:W2:Y:S02]  /*0270*/  LD.E R18, desc[UR4][R18.64] ;  /* 0x0000000412127980 */ /* 0x000ea4000c101900 */
[----:B------:R-:W-:Y:S02]  /*0280*/  IMAD.WIDE R28, R29, 0x4, R4 ;  /* 0x000000041d1c7825 */ /* 0x000fe400078e0204 */
[----:B------:R0:W2:Y:S04]  /*0290*/  LD.E R6, desc[UR4][R20.64] ;  /* 0x0000000414067980 */ /* 0x0000a8000c101900 */
[----:B------:R1:W2:Y:S01]  /*02a0*/  LD.E R19, desc[UR4][R28.64] ;  /* 0x000000041c137980 */ /* 0x0002a2000c101900 */
[----:B------:R-:W-:-:S05]  /*02b0*/  IADD3 R27, PT, PT, R23, 0x8, RZ ;  /* 0x00000008171b7810 */ /* 0x000fca0007ffe0ff */
[----:B0-----:R-:W-:-:S04]  /*02c0*/  IMAD.WIDE R20, R27, 0x4, R24 ;  /* 0x000000041b147825 */ /* 0x001fc800078e0218 */
[C---:B------:R-:W-:Y:S02]  /*02d0*/  VIADD R27, R23.reuse, 0x400 ;  /* 0x00000400171b7836 */ /* 0x040fe40000000000 */
[----:B------:R-:W3:Y:S01]  /*02e0*/  LD.E R21, desc[UR4][R20.64] ;  /* 0x0000000414157980 */ /* 0x000ee2000c101900 */
[----:B------:R-:W-:Y:S01]  /*02f0*/  IADD3 R23, PT, PT, R23, 0x408, RZ ;  /* 0x0000040817177810 */ /* 0x000fe20007ffe0ff */
[--C-:B------:R-:W-:Y:S01]  /*0300*/  IMAD.WIDE R26, R27, 0x4, R24.reuse ;  /* 0x000000041b1a7825 */ /* 0x100fe200078e0218 */
[----:B-1----:R-:W-:Y:S01]  /*0310*/  IADD3 R29, PT, PT, R7, 0x804, RZ ;  /* 0x00000804071d7810 */ /* 0x002fe20007ffe0ff */
[----:B------:R-:W-:Y:S05]  /*0320*/  WARPSYNC.ALL ;  /* 0x0000000000007948 */ /* 0x000fea0003800000 */
[----:B------:R-:W-:Y:S01]  /*0330*/  IMAD.WIDE R24, R23, 0x4, R24 ;  /* 0x0000000417187825 */ /* 0x000fe200078e0218 */
[----:B------:R-:W4:Y:S03]  /*0340*/  LD.E R22, desc[UR4][R26.64] ;  /* 0x000000041a167980 */ /* 0x000f26000c101900 */
[----:B------:R-:W-:Y:S01]  /*0350*/  VIADD R23, R7, 0x4 ;  /* 0x0000000407177836 */ /* 0x000fe20000000000 */
[----:B------:R-:W5:Y:S01]  /*0360*/  LD.E R20, desc[UR4][R24.64] ;  /* 0x0000000418147980 */ /* 0x000f62000c101900 */
[--C-:B------:R-:W-:Y:S01]  /*0370*/  IMAD.WIDE R28, R29, 0x4, R4.reuse ;  /* 0x000000041d1c7825 */ /* 0x100fe200078e0204 */
[----:B--2---:R-:W-:Y:S03]  /*0380*/  HMMA.1684.F32.TF32 R12, R18, R6, R12 ;  /* 0x00000006120c723c */ /* 0x004fe6000008500c */
[----:B------:R-:W-:-:S06]  /*0390*/  IMAD.WIDE R6, R23, 0x4, R4 ;  /* 0x0000000417067825 */ /* 0x000fcc00078e0204 */
[----:B------:R-:W4:Y:S04]  /*03a0*/  LD.E R6, desc[UR4][R6.64] ;  /* 0x0000000406067980 */ /* 0x000f28000c101900 */
[----:B------:R-:W4:Y:S01]  /*03b0*/  LD.E R7, desc[UR4][R28.64] ;  /* 0x000000041c077980 */ /* 0x000f22000c101900 */
[----:B---3--:R-:W-:Y:S08]  /*03c0*/  HMMA.1684.F32.TF32 R8, R18, R21, R8 ;  /* 0x000000151208723c */ /* 0x008ff00000085008 */
[----:B----4-:R-:W-:-:S12]  /*03d0*/  HMMA.1684.F32.TF32 R12, R6, R22, R12 ;  /* 0x00000016060c723c */ /* 0x010fd8000008500c */
[----:B-----5:R-:W-:-:S15]  /*03e0*/  HMMA.1684.F32.TF32 R8, R6, R20, R8 ;  /* 0x000000140608723c */ /* 0x020fde0000085008 */
[----:B------:R-:W-:-:S05]  /*03f0*/  NOP ;  /* 0x0000000000007918 */ /* 0x000fca0000000000 */
.L_x_6:
[----:B------:R-:W-:Y:S05]  /*0400*/  @!P0 BRA `(.L_x_7) ;  /* 0x0000000000948947 */ /* 0x000fea0003800000 */
[----:B------:R-:W0:Y:S01]  /*0410*/  S2R R7, SR_LANEID ;  /* 0x0000000000077919 */ /* 0x000e220000000000 */
[----:B------:R-:W-:Y:S02]  /*0420*/  IADD3 R6, P2, PT, R4, 0x20, RZ ;  /* 0x0000002004067810 */ /* 0x000fe40007f5e0ff */
[----:B0-----:R-:W-:Y:S02]  /*0430*/  SHF.R.U32.HI R27, RZ, 0x2, R7 ;  /* 0x00000002ff1b7819 */ /* 0x001fe40000011607 */
[----:B------:R-:W-:Y:S01]  /*0440*/  LOP3.LUT R20, R7, 0x3, RZ, 0xc0, !PT ;  /* 0x0000000307147812 */ /* 0x000fe200078ec0ff */
[----:B------:R-:W-:Y:S01]  /*0450*/  IMAD.X R7, RZ, RZ, R5, P2 ;  /* 0x000000ffff077224 */ /* 0x000fe200010e0605 */
[----:B------:R-:W-:Y:S02]  /*0460*/  IADD3 R24, P2, PT, R0, -0x4000, RZ ;  /* 0xffffc00000187810 */ /* 0x000fe40007f5e0ff */
[----:B------:R-:W-:Y:S01]  /*0470*/  LEA R23, R27, R20, 0x8 ;  /* 0x000000141b177211 */ /* 0x000fe200078e40ff */
[----:B------:R-:W-:Y:S01]  /*0480*/  IMAD R27, R20, 0x100, R27 ;  /* 0x00000100141b7824 */ /* 0x000fe200078e021b */
[----:B------:R-:W-:-:S02]  /*0490*/  IADD3.X R25, PT, PT, R3, -0x1, RZ, P2, !PT ;  /* 0xffffffff03197810 */ /* 0x000fc400017fe4ff */
[C---:B------:R-:W-:Y:S01]  /*04a0*/  IADD3 R21, PT, PT, R23.reuse, 0x800, RZ ;  /* 0x0000080017157810 */ /* 0x040fe20007ffe0ff */
[----:B------:R-:W-:-:S04]  /*04b0*/  IMAD.WIDE R18, R23, 0x4, R6 ;  /* 0x0000000417127825 */ /* 0x000fc800078e0206 */
[----:B------:R-:W-:Y:S02]  /*04c0*/  IMAD.WIDE R28, R27, 0x4, R24 ;  /* 0x000000041b1c7825 */ /* 0x000fe400078e0218 */
[----:B------:R-:W2:Y:S02]  /*04d0*/  LD.E R18, desc[UR4][R18.64] ;  /* 0x0000000412127980 */ /* 0x000ea4000c101900 */
[----:B------:R-:W-:Y:S02]  /*04e0*/  IMAD.WIDE R20, R21, 0x4, R6 ;  /* 0x0000000415147825 */ /* 0x000fe400078e0206 */
[----:B------:R-:W2:Y:S04]  /*04f0*/  LD.E R22, desc[UR4][R28.64] ;  /* 0x000000041c167980 */ /* 0x000ea8000c101900 */
[----:B------:R0:W2:Y:S01]  /*0500*/  LD.E R19, desc[UR4][R20.64] ;  /* 0x0000000414137980 */ /* 0x0000a2000c101900 */
[----:B------:R-:W-:-:S04]  /*0510*/  VIADD R26, R27, 0x8 ;  /* 0x000000081b1a7836 */ /* 0x000fc80000000000 */
[----:B0-----:R-:W-:Y:S01]  /*0520*/  IMAD.WIDE R20, R26, 0x4, R24 ;  /* 0x000000041a147825 */ /* 0x001fe200078e0218 */
[----:B------:R-:W-:-:S05]  /*0530*/  IADD3 R29, PT, PT, R27, 0x400, RZ ;  /* 0x000004001b1d7810 */ /* 0x000fca0007ffe0ff */
[----:B------:R-:W3:Y:S01]  /*0540*/  LD.E R21, desc[UR4][R20.64] ;  /* 0x0000000414157980 */ /* 0x000ee2000c101900 */
[----:B------:R-:W-:Y:S01]  /*0550*/  VIADD R27, R27, 0x408 ;  /* 0x000004081b1b7836 */ /* 0x000fe20000000000 */
[----:B------:R-:W-:Y:S05]  /*0560*/  WARPSYNC.ALL ;  /* 0x0000000000007948 */ /* 0x000fea0003800000 */
[----:B------:R-:W-:-:S04]  /*0570*/  IMAD.WIDE R28, R29, 0x4, R24 ;  /* 0x000000041d1c7825 */ /* 0x000fc800078e0218 */
[----:B------:R-:W-:Y:S01]  /*0580*/  IMAD.WIDE R24, R27, 0x4, R24 ;  /* 0x000000041b187825 */ /* 0x000fe200078e0218 */
[----:B------:R-:W-:-:S03]  /*0590*/  IADD3 R27, PT, PT, R23, 0x4, RZ ;  /* 0x00000004171b7810 */ /* 0x000fc60007ffe0ff */
[----:B------:R-:W-:Y:S01]  /*05a0*/  VIADD R23, R23, 0x804 ;  /* 0x0000080417177836 */ /* 0x000fe20000000000 */
[----:B------:R-:W4:Y:S01]  /*05b0*/  LD.E R20, desc[UR4][R24.64] ;  /* 0x0000000418147980 */ /* 0x000f22000c101900 */
[----:B--2---:R-:W-:Y:S03]  /*05c0*/  HMMA.1684.F32.TF32 R12, R18, R22, R12 ;  /* 0x00000016120c723c */ /* 0x004fe6000008500c */
[----:B------:R0:W2:Y:S02]  /*05d0*/  LD.E R22, desc[UR4][R28.64] ;  /* 0x000000041c167980 */ /* 0x0000a4000c101900 */
[----:B0-----:R-:W-:-:S04]  /*05e0*/  IMAD.WIDE R28, R27, 0x4, R6 ;  /* 0x000000041b1c7825 */ /* 0x001fc800078e0206 */
[----:B------:R-:W-:Y:S02]  /*05f0*/  IMAD.WIDE R26, R23, 0x4, R6 ;  /* 0x00000004171a7825 */ /* 0x000fe400078e0206 */
[----:B------:R-:W2:Y:S04]  /*0600*/  LD.E R6, desc[UR4][R28.64] ;  /* 0x000000041c067980 */ /* 0x000ea8000c101900 */
[----:B------:R-:W2:Y:S01]  /*0610*/  LD.E R7, desc[UR4][R26.64] ;  /* 0x000000041a077980 */ /* 0x000ea2000c101900 */
[----:B---3--:R-:W-:Y:S08]  /*0620*/  HMMA.1684.F32.TF32 R8, R18, R21, R8 ;  /* 0x000000151208723c */ /* 0x008ff00000085008 */
[----:B--2---:R-:W-:-:S12]  /*0630*/  HMMA.1684.F32.TF32 R12, R6, R22, R12 ;  /* 0x00000016060c723c */ /* 0x004fd8000008500c */
[----:B----4-:R-:W-:-:S15]  /*0640*/  HMMA.1684.F32.TF32 R8, R6, R20, R8 ;  /* 0x000000140608723c */ /* 0x010fde0000085008 */
[----:B------:R-:W-:-:S05]  /*0650*/  NOP ;  /* 0x0000000000007918 */ /* 0x000fca0000000000 */
.L_x_7:
[----:B------:R-:W-:Y:S05]  /*0660*/  @!P0 BRA `(.L_x_8) ;  /* 0x0000000000948947 */ /* 0x000fea0003800000 */
[----:B------:R-:W0:Y:S01]  /*0670*/  S2R R7, SR_LANEID ;  /* 0x0000000000077919 */ /* 0x000e220000000000 */
[----:B------:R-:W-:Y:S02]  /*0680*/  IADD3 R6, P2, PT, R4, 0x40, RZ ;  /* 0x0000004004067810 */ /* 0x000fe40007f5e0ff */
[----:B0-----:R-:W-:Y:S02]  /*0690*/  SHF.R.U32.HI R27, RZ, 0x2, R7 ;  /* 0x00000002ff1b7819 */ /* 0x001fe40000011607 */
[----:B------:R-:W-:Y:S02]  /*06a0*/  LOP3.LUT R20, R7, 0x3, RZ, 0xc0, !PT ;  /* 0x0000000307147812 */ /* 0x000fe400078ec0ff */
[----:B------:R-:W-:Y:S02]  /*06b0*/  IADD3.X R7, PT, PT, RZ, R5, RZ, P2, !PT ;  /* 0x00000005ff077210 */ /* 0x000fe400017fe4ff */
[----:B------:R-:W-:Y:S01]  /*06c0*/  IADD3 R24, P2, PT, R0, -0x2000, RZ ;  /* 0xffffe00000187810 */ /* 0x000fe20007f5e0ff */
[----:B------:R-:W-:Y:S01]  /*06d0*/  IMAD R23, R27, 0x100, R20 ;  /* 0x000001001b177824 */ /* 0x000fe200078e0214 */
[----:B------:R-:W-:-:S02]  /*06e0*/  LEA R27, R20, R27, 0x8 ;  /* 0x0000001b141b7211 */ /* 0x000fc400078e40ff */
[----:B------:R-:W-:Y:S01]  /*06f0*/  IADD3.X R25, PT, PT, R3, -0x1, RZ, P2, !PT ;  /* 0xffffffff03197810 */ /* 0x000fe200017fe4ff */
[C---:B------:R-:W-:Y:S02]  /*0700*/  VIADD R21, R23.reuse, 0x800 ;  /* 0x0000080017157836 */ /* 0x040fe40000000000 */
[----:B------:R-:W-:-:S04]  /*0710*/  IMAD.WIDE R18, R23, 0x4, R6 ;  /* 0x0000000417127825 */ /* 0x000fc800078e0206 */
[----:B------:R-:W-:Y:S02]  /*0720*/  IMAD.WIDE R28, R27, 0x4, R24 ;  /* 0x000000041b1c7825 */ /* 0x000fe400078e0218 */
[----:B------:R-:W2:Y:S02]  /*0730*/  LD.E R18, desc[UR4][R18.64] ;  /* 0x0000000412127980 */ /* 0x000ea4000c101900 */
[----:B------:R-:W-:Y:S02]  /*0740*/  IMAD.WIDE R20, R21, 0x4, R6 ;  /* 0x0000000415147825 */ /* 0x000fe400078e0206 */
[----:B------:R-:W2:Y:S04]  /*0750*/  LD.E R22, desc[UR4][R28.64] ;  /* 0x000000041c167980 */ /* 0x000ea8000c101900 */
[----:B------:R0:W2:Y:S01]  /*0760*/  LD.E R19, desc[UR4][R20.64] ;  /* 0x0000000414137980 */ /* 0x0000a2000c101900 */
[----:B------:R-:W-:-:S05]  /*0770*/  IADD3 R26, PT, PT, R27, 0x8, RZ ;  /* 0x000000081b1a7810 */ /* 0x000fca0007ffe0ff */
[----:B0-----:R-:W-:-:S04]  /*0780*/  IMAD.WIDE R20, R26, 0x4, R24 ;  /* 0x000000041a147825 */ /* 0x001fc800078e0218 */
[C---:B------:R-:W-:Y:S02]  /*0790*/  VIADD R29, R27.reuse, 0x400 ;  /* 0x000004001b1d7836 */ /* 0x040fe40000000000 */
[----:B------:R-:W3:Y:S01]  /*07a0*/  LD.E R21, desc[UR4][R20.64] ;  /* 0x0000000414157980 */ /* 0x000ee2000c101900 */
[----:B------:R-:W-:Y:S01]  /*07b0*/  IADD3 R27, PT, PT, R27, 0x408, RZ ;  /* 0x000004081b1b7810 */ /* 0x000fe20007ffe0ff */
[--C-:B------:R-:W-:Y:S01]  /*07c0*/  IMAD.WIDE R28, R29, 0x4, R24.reuse ;  /* 0x000000041d1c7825 */ /* 0x100fe200078e0218 */
[----:B------:R-:W-:Y:S05]  /*07d0*/  WARPSYNC.ALL ;  /* 0x0000000000007948 */ /* 0x000fea0003800000 */
[----:B------:R-:W-:-:S04]  /*07e0*/  IMAD.WIDE R24, R27, 0x4, R24 ;  /* 0x000000041b187825 */ /* 0x000fc800078e0218 */
[C---:B------:R-:W-:Y:S01]  /*07f0*/  VIADD R27, R23.reuse, 0x4 ;  /* 0x00000004171b7836 */ /* 0x040fe20000000000 */
[----:B------:R-:W-:Y:S01]  /*0800*/  IADD3 R23, PT, PT, R23, 0x804, RZ ;  /* 0x0000080417177810 */ /* 0x000fe20007ffe0ff */
        /* <DEDUP_REMOVED lines=11> */
.L_x_8:
[----:B------:R-:W-:Y:S01]  /*08c0*/  VIADD R2, R2, 0x20 ;  /* 0x0000002002027836 */ /* 0x000fe20000000000 */
[----:B------:R-:W-:Y:S06]  /*08d0*/  @!P0 BRA `(.L_x_9) ;  /* 0x0000000000948947 */ /* 0x000fec0003800000 */
[----:B------:R-:W0:Y:S01]  /*08e0*/  S2R R6, SR_LANEID ;  /* 0x0000000000067919 */ /* 0x000e220000000000 */
[----:B------:R-:W-:-:S04]  /*08f0*/  IADD3 R20, P2, PT, R4, 0x60, RZ ;  /* 0x0000006004147810 */ /* 0x000fc80007f5e0ff */
[----:B------:R-:W-:Y:S02]  /*0900*/  IADD3.X R21, PT, PT, RZ, R5, RZ, P2, !PT ;  /* 0x00000005ff157210 */ /* 0x000fe400017fe4ff */
[----:B0-----:R-:W-:Y:S02]  /*0910*/  SHF.R.U32.HI R25, RZ, 0x2, R6 ;  /* 0x00000002ff197819 */ /* 0x001fe40000011606 */
[----:B------:R-:W-:-:S05]  /*0920*/  LOP3.LUT R18, R6, 0x3, RZ, 0xc0, !PT ;  /* 0x0000000306127812 */ /* 0x000fca00078ec0ff */
[----:B------:R-:W-:Y:S01]  /*0930*/  IMAD R23, R25, 0x100, R18 ;  /* 0x0000010019177824 */ /* 0x000fe200078e0212 */
[----:B------:R-:W-:-:S03]  /*0940*/  LEA R25, R18, R25, 0x8 ;  /* 0x0000001912197211 */ /* 0x000fc600078e40ff */
[----:B------:R-:W-:-:S04]  /*0950*/  IMAD.WIDE R6, R23, 0x4, R20 ;  /* 0x0000000417067825 */ /* 0x000fc800078e0214 */
[----:B------:R-:W-:Y:S01]  /*0960*/  VIADD R29, R23, 0x800 ;  /* 0x00000800171d7836 */ /* 0x000fe20000000000 */
[----:B------:R0:W2:Y:S03]  /*0970*/  LD.E R18, desc[UR4][R6.64] ;  /* 0x0000000406127980 */ /* 0x0000a6000c101900 */
[----:B------:R-:W-:-:S05]  /*0980*/  IMAD.WIDE R28, R29, 0x4, R20 ;  /* 0x000000041d1c7825 */ /* 0x000fca00078e0214 */
[----:B------:R1:W2:Y:S01]  /*0990*/  LD.E R19, desc[UR4][R28.64] ;  /* 0x000000041c137980 */ /* 0x0002a2000c101900 */
[----:B0-----:R-:W-:Y:S02]  /*09a0*/  MOV R6, R0 ;  /* 0x0000000000067202 */ /* 0x001fe40000000f00 */
[----:B------:R-:W-:-:S03]  /*09b0*/  MOV R7, R3 ;  /* 0x0000000300077202 */ /* 0x000fc60000000f00 */
[----:B------:R-:W-:-:S05]  /*09c0*/  IMAD.WIDE R26, R25, 0x4, R6 ;  /* 0x00000004191a7825 */ /* 0x000fca00078e0206 */
[----:B------:R0:W2:Y:S01]  /*09d0*/  LD.E R24, desc[UR4][R26.64] ;  /* 0x000000041a187980 */ /* 0x0000a2000c101900 */
[----:B------:R-:W-:-:S04]  /*09e0*/  VIADD R22, R25, 0x8 ;  /* 0x0000000819167836 */ /* 0x000fc80000000000 */
[----:B-1----:R-:W-:-:S05]  /*09f0*/  IMAD.WIDE R28, R22, 0x4, R6 ;  /* 0x00000004161c7825 */ /* 0x002fca00078e0206 */
[----:B------:R1:W3:Y:S01]  /*0a00*/  LD.E R22, desc[UR4][R28.64] ;  /* 0x000000041c167980 */ /* 0x0002e2000c101900 */
[C---:B0-----:R-:W-:Y:S02]  /*0a10*/  IADD3 R27, PT, PT, R25.reuse, 0x400, RZ ;  /* 0x00000400191b7810 */ /* 0x041fe40007ffe0ff */
[----:B------:R-:W-:Y:S01]  /*0a20*/  IADD3 R25, PT, PT, R25, 0x408, RZ ;  /* 0x0000040819197810 */ /* 0x000fe20007ffe0ff */
[----:B------:R-:W-:Y:S05]  /*0a30*/  WARPSYNC.ALL ;  /* 0x0000000000007948 */ /* 0x000fea0003800000 */
[----:B------:R-:W-:Y:S01]  /*0a40*/  IMAD.WIDE R26, R27, 0x4, R6 ;  /* 0x000000041b1a7825 */ /* 0x000fe200078e0206 */
[----:B-1----:R-:W-:-:S05]  /*0a50*/  IADD3 R29, PT, PT, R23, 0x804, RZ ;  /* 0x00000804171d7810 */ /* 0x002fca0007ffe0ff */
[----:B------:R-:W-:Y:S01]  /*0a60*/  IMAD.WIDE R28, R29, 0x4, R20 ;  /* 0x000000041d1c7825 */ /* 0x000fe200078e0214 */
[----:B--2---:R-:W-:Y:S03]  /*0a70*/  HMMA.1684.F32.TF32 R12, R18, R24, R12 ;  /* 0x00000018120c723c */ /* 0x004fe6000008500c */
[----:B------:R-:W-:-:S04]  /*0a80*/  IMAD.WIDE R24, R25, 0x4, R6 ;  /* 0x0000000419187825 */ /* 0x000fc800078e0206 */
[----:B------:R-:W-:Y:S02]  /*0a90*/  VIADD R7, R23, 0x4 ;  /* 0x0000000417077836 */ /* 0x000fe40000000000 */
[----:B------:R-:W2:Y:S02]  /*0aa0*/  LD.E R23, desc[UR4][R26.64] ;  /* 0x000000041a177980 */ /* 0x000ea4000c101900 */
[----:B------:R-:W-:Y:S02]  /*0ab0*/  IMAD.WIDE R6, R7, 0x4, R20 ;  /* 0x0000000407067825 */ /* 0x000fe400078e0214 */
[----:B------:R-:W4:Y:S04]  /*0ac0*/  LD.E R20, desc[UR4][R24.64] ;  /* 0x0000000418147980 */ /* 0x000f28000c101900 */
[----:B------:R-:W2:Y:S04]  /*0ad0*/  LD.E R6, desc[UR4][R6.64] ;  /* 0x0000000406067980 */ /* 0x000ea8000c101900 */
[----:B------:R-:W2:Y:S01]  /*0ae0*/  LD.E R7, desc[UR4][R28.64] ;  /* 0x000000041c077980 */ /* 0x000ea2000c101900 */
[----:B---3--:R-:W-:Y:S08]  /*0af0*/  HMMA.1684.F32.TF32 R8, R18, R22, R8 ;  /* 0x000000161208723c */ /* 0x008ff00000085008 */
[----:B--2---:R-:W-:-:S12]  /*0b00*/  HMMA.1684.F32.TF32 R12, R6, R23, R12 ;  /* 0x00000017060c723c */ /* 0x004fd8000008500c */
[----:B----4-:R-:W-:-:S15]  /*0b10*/  HMMA.1684.F32.TF32 R8, R6, R20, R8 ;  /* 0x000000140608723c */ /* 0x010fde0000085008 */
[----:B------:R-:W-:-:S05]  /*0b20*/  NOP ;  /* 0x0000000000007918 */ /* 0x000fca0000000000 */
.L_x_9:
[----:B------:R-:W-:Y:S02]  /*0b30*/  IADD3 R4, P3, PT, R4, 0x80, RZ ;  /* 0x0000008004047810 */ /* 0x000fe40007f7e0ff */
[----:B------:R-:W-:-:S03]  /*0b40*/  IADD3 R0, P2, PT, R0, 0x8000, RZ ;  /* 0x0000800000007810 */ /* 0x000fc60007f5e0ff */
[----:B------:R-:W-:Y:S01]  /*0b50*/  IMAD.X R5, RZ, RZ, R5, P3 ;  /* 0x000000ffff057224 */ /* 0x000fe200018e0605 */
[----:B------:R-:W-:Y:S01]  /*0b60*/  IADD3.X R3, PT, PT, RZ, R3, RZ, P2, !PT ;  /* 0x00000003ff037210 */ /* 0x000fe200017fe4ff */
[----:B------:R-:W-:Y:S08]  /*0b70*/  @!P1 BRA `(.L_x_10) ;  /* 0xfffffff4008c9947 */ /* 0x000ff0000383ffff */
[----:B------:R-:W-:Y:S05]  /*0b80*/  BSYNC.RECONVERGENT B0 ;  /* 0x0000000000007941 */ /* 0x000fea0003800200 */
.L_x_5:
[----:B------:R-:W0:Y:S01]  /*0b90*/  S2R R0, SR_LANEID ;  /* 0x0000000000007919 */ /* 0x000e220000000000 */
[----:B------:R-:W1:Y:S01]  /*0ba0*/  LDC.64 R2, c[0x0][0x390] ;  /* 0x0000e400ff027b82 */ /* 0x000e620000000a00 */
[----:B------:R-:W-:Y:S01]  /*0bb0*/  LOP3.LUT R16, R16, 0xfffff000, RZ, 0xc0, !PT ;  /* 0xfffff00010107812 */ /* 0x000fe200078ec0ff */
[----:B------:R-:W-:Y:S05]  /*0bc0*/  WARPSYNC.ALL ;  /* 0x0000000000007948 */ /* 0x000fea0003800000 */
[----:B------:R-:W-:Y:S02]  /*0bd0*/  LEA R17, R17, R16, 0x4 ;  /* 0x0000001011117211 */ /* 0x000fe400078e20ff */
[----:B------:R-:W-:-:S03]  /*0be0*/  MOV R5, RZ ;  /* 0x000000ff00057202 */ /* 0x000fc60000000f00 */
[----:B-1----:R-:W-:Y:S01]  /*0bf0*/  IMAD.WIDE.U32 R2, R17, 0x4, R2 ;  /* 0x0000000411027825 */ /* 0x002fe200078e0002 */
[----:B0-----:R-:W-:Y:S02]  /*0c00*/  LOP3.LUT R4, R0, 0x3, RZ, 0xc0, !PT ;  /* 0x0000000300047812 */ /* 0x001fe400078ec0ff */
[----:B------:R-:W-:-:S05]  /*0c10*/  SHF.R.U32.HI R7, RZ, 0x2, R0 ;  /* 0x00000002ff077819 */ /* 0x000fca0000011600 */
[----:B------:R-:W-:-:S03]  /*0c20*/  IMAD.WIDE.U32 R4, R7, 0x80, R4 ;  /* 0x0000008007047825 */ /* 0x000fc600078e0004 */
[----:B------:R-:W-:-:S04]  /*0c30*/  LEA R2, P0, R4, R2, 0x3 ;  /* 0x0000000204027211 */ /* 0x000fc800078018ff */
[----:B------:R-:W-:-:S05]  /*0c40*/  LEA.HI.X R3, R4, R3, R5, 0x3, P0 ;  /* 0x0000000304037211 */ /* 0x000fca00000f1c05 */
[----:B------:R-:W-:Y:S04]  /*0c50*/  ST.E.64 desc[UR4][R2.64], R12 ;  /* 0x0000000c02007985 */ /* 0x000fe8000c101b04 */
[----:B------:R-:W-:Y:S04]  /*0c60*/  ST.E.64 desc[UR4][R2.64+0x2000], R14 ;  /* 0x0020000e02007985 */ /* 0x000fe8000c101b04 */
[----:B------:R-:W-:Y:S04]  /*0c70*/  ST.E.64 desc[UR4][R2.64+0x20], R8 ;  /* 0x0000200802007985 */ /* 0x000fe8000c101b04 */
[----:B------:R-:W-:Y:S01]  /*0c80*/  ST.E.64 desc[UR4][R2.64+0x2020], R10 ;  /* 0x0020200a02007985 */ /* 0x000fe2000c101b04 */
[----:B------:R-:W-:Y:S05]  /*0c90*/  EXIT ;  /* 0x000000000000794d */ /* 0x000fea0003800000 */
.L_x_11:
        /* <DEDUP_REMOVED lines=14> */
.L_x_13:


//--------------------- .nv.shared.reserved.0     --------------------------
	.section	.nv.shared.reserved.0,"aw",@nobits
	.weak		__nv_reservedSMEM_offset_0_alias
	.size		__nv_reservedSMEM_offset_0_alias, 0, 64
	.other		__nv_reservedSMEM_offset_0_alias,@"STO_CUDA_RESERVED_SHARED STV_DEFAULT"
__nv_reservedSMEM_offset_0_alias:
	.zero		0
	.zero		64


//--------------------- .nv.constant0._Z13matmul_kernelPfS_S_iii --------------------------
	.section	.nv.constant0._Z13matmul_kernelPfS_S_iii,"a",@progbits
	.sectionflags	@""
	.align	4
.nv.constant0._Z13matmul_kernelPfS_S_iii:
	.zero		932


//--------------------- .nv.constant0._Z17WMMAF16TensorCorePKfS0_Pf --------------------------
	.section	.nv.constant0._Z17WMMAF16TensorCorePKfS0_Pf,"a",@progbits
	.sectionflags	@""
	.align	4
.nv.constant0._Z17WMMAF16TensorCorePKfS0_Pf:
	.zero		920


//--------------------- SYMBOLS --------------------------

	.type		.nv.reservedSmem.offset0,@object
	.size		.nv.reservedSmem.offset0,0x4
